//
// Generated by NVIDIA NVVM Compiler
//
// Compiler Build ID: CL-36424714
// Cuda compilation tools, release 13.0, V13.0.88
// Based on NVVM 20.0.0
//

.version 9.0
.target sm_100
.address_size 64

	// .globl	_Z10ComplexMulP6float2S0_

.visible .entry _Z10ComplexMulP6float2S0_(
	.param .u64 .ptr .align 1 _Z10ComplexMulP6float2S0__param_0,
	.param .u64 .ptr .align 1 _Z10ComplexMulP6float2S0__param_1
)
{
	.reg .b32 	%r<2>;
	.reg .b32 	%f<11>;
	.reg .b64 	%rd<8>;

	ld.param.u64 	%rd1, [_Z10ComplexMulP6float2S0__param_0];
	ld.param.u64 	%rd2, [_Z10ComplexMulP6float2S0__param_1];
	cvta.to.global.u64 	%rd3, %rd2;
	cvta.to.global.u64 	%rd4, %rd1;
	mov.u32 	%r1, %tid.x;
	mul.wide.u32 	%rd5, %r1, 8;
	add.s64 	%rd6, %rd4, %rd5;
	ld.global.v2.f32 	{%f1, %f2}, [%rd6];
	add.s64 	%rd7, %rd3, %rd5;
	ld.global.v2.f32 	{%f3, %f4}, [%rd7];
	mul.f32 	%f5, %f1, %f3;
	mul.f32 	%f6, %f2, %f4;
	sub.f32 	%f7, %f5, %f6;
	st.global.f32 	[%rd6], %f7;
	ld.global.f32 	%f8, [%rd7];
	mul.f32 	%f9, %f2, %f8;
	fma.rn.f32 	%f10, %f4, %f7, %f9;
	st.global.f32 	[%rd6+4], %f10;
	ret;

}


// ===== COMPILED SASS (sm_100) =====

	.target	sm_100

	.elftype	@"ET_EXEC"


//--------------------- .note.nv.tkinfo           --------------------------
	.section	.note.nv.tkinfo,"",@"SHT_NOTE"
	.sectionflags	@"SHF_NOTE_NV_TKINFO"
	.tkinfo
        /*0018*/ 	.word	0x00000002
        /*0030*/ 	.string	""
        /*0030*/ 	.string	"ptxas"
        /*0030*/ 	.string	"Cuda compilation tools, release 13.0, V13.0.88"
        /*0030*/ 	.string	"Build cuda_13.0.r13.0/compiler.36424714_0"
        /*0030*/ 	.string	"-arch sm_100 -m 64 "



//--------------------- .note.nv.cuinfo           --------------------------
	.section	.note.nv.cuinfo,"",@"SHT_NOTE"
	.sectionflags	@"SHF_NOTE_NV_CUINFO"
        /*0018*/ 	.short	0x0002
        /*001a*/ 	.short	0x0064
        /*001c*/ 	.short	0x0082
	.zero		2


//--------------------- .nv.info                  --------------------------
	.section	.nv.info,"",@"SHT_CUDA_INFO"
	.align	4


	//----- nvinfo : EIATTR_REGCOUNT
	.align		4
        /*0000*/ 	.byte	0x04, 0x2f
        /*0002*/ 	.short	(.L_1 - .L_0)
	.align		4
.L_0:
        /*0004*/ 	.word	index@(_Z10ComplexMulP6float2S0_)
        /*0008*/ 	.word	0x0000000e


	//----- nvinfo : EIATTR_FRAME_SIZE
	.align		4
.L_1:
        /*000c*/ 	.byte	0x04, 0x11
        /*000e*/ 	.short	(.L_3 - .L_2)
	.align		4
.L_2:
        /*0010*/ 	.word	index@(_Z10ComplexMulP6float2S0_)
        /*0014*/ 	.word	0x00000000


	//----- nvinfo : EIATTR_MIN_STACK_SIZE
	.align		4
.L_3:
        /*0018*/ 	.byte	0x04, 0x12
        /*001a*/ 	.short	(.L_5 - .L_4)
	.align		4
.L_4:
        /*001c*/ 	.word	index@(_Z10ComplexMulP6float2S0_)
        /*0020*/ 	.word	0x00000000
.L_5:


//--------------------- .nv.compat                --------------------------
	.section	.nv.compat,"",@"SHT_CUDA_COMPAT_INFO"
	.align	4
        /*0000*/ 	.byte	0x02, 0x09, 0x00, 0x00, 0x02, 0x02, 0x01, 0x00, 0x02, 0x05, 0x05, 0x00, 0x03, 0x07, 0x01, 0x01
        /*0010*/ 	.byte	0x02, 0x03, 0x00, 0x00, 0x02, 0x06, 0x01, 0x00, 0x04, 0x0b, 0x08, 0x00, 0x09, 0x00, 0x00, 0x00
        /*0020*/ 	.byte	0x00, 0x00, 0x00, 0x00


//--------------------- .nv.info._Z10ComplexMulP6float2S0_ --------------------------
	.section	.nv.info._Z10ComplexMulP6float2S0_,"",@"SHT_CUDA_INFO"
	.sectionflags	@""
	.align	4


	//----- nvinfo : EIATTR_CUDA_API_VERSION
	.align		4
        /*0000*/ 	.byte	0x04, 0x37
        /*0002*/ 	.short	(.L_7 - .L_6)
.L_6:
        /*0004*/ 	.word	0x00000082


	//----- nvinfo : EIATTR_KPARAM_INFO
	.align		4
.L_7:
        /*0008*/ 	.byte	0x04, 0x17
        /*000a*/ 	.short	(.L_9 - .L_8)
.L_8:
        /*000c*/ 	.word	0x00000000
        /*0010*/ 	.short	0x0001
        /*0012*/ 	.short	0x0008
        /*0014*/ 	.byte	0x00, 0xf5, 0x21, 0x00


	//----- nvinfo : EIATTR_KPARAM_INFO
	.align		4
.L_9:
        /*0018*/ 	.byte	0x04, 0x17
        /*001a*/ 	.short	(.L_11 - .L_10)
.L_10:
        /*001c*/ 	.word	0x00000000
        /*0020*/ 	.short	0x0000
        /*0022*/ 	.short	0x0000
        /*0024*/ 	.byte	0x00, 0xf5, 0x21, 0x00


	//----- nvinfo : EIATTR_SPARSE_MMA_MASK
	.align		4
.L_11:
        /*0028*/ 	.byte	0x03, 0x50
        /*002a*/ 	.short	0x0000


	//----- nvinfo : EIATTR_MAXREG_COUNT
	.align		4
        /*002c*/ 	.byte	0x03, 0x1b
        /*002e*/ 	.short	0x00ff


	//----- nvinfo : EIATTR_MERCURY_ISA_VERSION
	.align		4
        /*0030*/ 	.byte	0x03, 0x5f
        /*0032*/ 	.short	0x0101


	//----- nvinfo : EIATTR_VRC_CTA_INIT_COUNT
	.align		4
        /*0034*/ 	.byte	0x02, 0x4a
	.zero		1
	.zero		1


	//----- nvinfo : EIATTR_EXIT_INSTR_OFFSETS
	.align		4
        /*0038*/ 	.byte	0x04, 0x1c
        /*003a*/ 	.short	(.L_13 - .L_12)


	//   ....[0]....
.L_12:
        /*003c*/ 	.word	0x00000100


	//----- nvinfo : EIATTR_CBANK_PARAM_SIZE
	.align		4
.L_13:
        /*0040*/ 	.byte	0x03, 0x19
        /*0042*/ 	.short	0x0010


	//----- nvinfo : EIATTR_PARAM_CBANK
	.align		4
        /*0044*/ 	.byte	0x04, 0x0a
        /*0046*/ 	.short	(.L_15 - .L_14)
	.align		4
.L_14:
        /*0048*/ 	.word	index@(.nv.constant0._Z10ComplexMulP6float2S0_)
        /*004c*/ 	.short	0x0380
        /*004e*/ 	.short	0x0010


	//----- nvinfo : EIATTR_SW_WAR
	.align		4
.L_15:
        /*0050*/ 	.byte	0x04, 0x36
        /*0052*/ 	.short	(.L_17 - .L_16)
.L_16:
        /*0054*/ 	.word	0x00000008
.L_17:


//--------------------- .nv.callgraph             --------------------------
	.section	.nv.callgraph,"",@"SHT_CUDA_CALLGRAPH"
	.align	4
	.sectionentsize	8
	.align		4
        /*0000*/ 	.word	0x00000000
	.align		4
        /*0004*/ 	.word	0xffffffff
	.align		4
        /*0008*/ 	.word	0x00000000
	.align		4
        /*000c*/ 	.word	0xfffffffe
	.align		4
        /*0010*/ 	.word	0x00000000
	.align		4
        /*0014*/ 	.word	0xfffffffd
	.align		4
        /*0018*/ 	.word	0x00000000
	.align		4
        /*001c*/ 	.word	0xfffffffc


//--------------------- .text._Z10ComplexMulP6float2S0_ --------------------------
	.section	.text._Z10ComplexMulP6float2S0_,"ax",@progbits
	.align	128
        .global         _Z10ComplexMulP6float2S0_
        .type           _Z10ComplexMulP6float2S0_,@function
        .size           _Z10ComplexMulP6float2S0_,(.L_x_1 - _Z10ComplexMulP6float2S0_)
        .other          _Z10ComplexMulP6float2S0_,@"STO_CUDA_ENTRY STV_DEFAULT"
_Z10ComplexMulP6float2S0_:
.text._Z10ComplexMulP6float2S0_:
[----:B------:R-:W-:Y:S01]  /*0000*/  LDC R1, c[0x0][0x37c] ;  /* 0x0000df00ff017b82 */ /* 0x000fe20000000800 */
[----:B------:R-:W0:Y:S07]  /*0010*/  S2R R7, SR_TID.X ;  /* 0x0000000000077919 */ /* 0x000e2e0000002100 */
[----:B------:R-:W0:Y:S01]  /*0020*/  LDC.64 R2, c[0x0][0x380] ;  /* 0x0000e000ff027b82 */ /* 0x000e220000000a00 */
[----:B------:R-:W1:Y:S07]  /*0030*/  LDCU.64 UR4, c[0x0][0x358] ;  /* 0x00006b00ff0477ac */ /* 0x000e6e0008000a00 */
[----:B------:R-:W2:Y:S01]  /*0040*/  LDC.64 R4, c[0x0][0x388] ;  /* 0x0000e200ff047b82 */ /* 0x000ea20000000a00 */
[----:B0-----:R-:W-:-:S04]  /*0050*/  IMAD.WIDE.U32 R2, R7, 0x8, R2 ;  /* 0x0000000807027825 */ /* 0x001fc800078e0002 */
[----:B--2---:R-:W-:Y:S02]  /*0060*/  IMAD.WIDE.U32 R4, R7, 0x8, R4 ;  /* 0x0000000807047825 */ /* 0x004fe400078e0004 */
[----:B-1----:R-:W2:Y:S04]  /*0070*/  LDG.E.64 R6, desc[UR4][R2.64] ;  /* 0x0000000402067981 */ /* 0x002ea8000c1e1b00 */
[----:B------:R-:W2:Y:S02]  /*0080*/  LDG.E.64 R8, desc[UR4][R4.64] ;  /* 0x0000000404087981 */ /* 0x000ea4000c1e1b00 */
[----:B--2---:R-:W-:-:S04]  /*0090*/  FMUL R11, R7, R9 ;  /* 0x00000009070b7220 */ /* 0x004fc80000400000 */
[----:B------:R-:W-:-:S05]  /*00a0*/  FFMA R6, R6, R8, -R11 ;  /* 0x0000000806067223 */ /* 0x000fca000000080b */
[----:B------:R-:W-:Y:S04]  /*00b0*/  STG.E desc[UR4][R2.64], R6 ;  /* 0x0000000602007986 */ /* 0x000fe8000c101904 */
[----:B------:R-:W2:Y:S02]  /*00c0*/  LDG.E R0, desc[UR4][R4.64] ;  /* 0x0000000404007981 */ /* 0x000ea4000c1e1900 */
[----:B--2---:R-:W-:-:S04]  /*00d0*/  FMUL R0, R7, R0 ;  /* 0x0000000007007220 */ /* 0x004fc80000400000 */
[----:B------:R-:W-:-:S05]  /*00e0*/  FFMA R9, R9, R6, R0 ;  /* 0x0000000609097223 */ /* 0x000fca0000000000 */
[----:B------:R-:W-:Y:S01]  /*00f0*/  STG.E desc[UR4][R2.64+0x4], R9 ;  /* 0x0000040902007986 */ /* 0x000fe2000c101904 */
[----:B------:R-:W-:Y:S05]  /*0100*/  EXIT ;  /* 0x000000000000794d */ /* 0x000fea0003800000 */
.L_x_0:
[----:B------:R-:W-:-:S00]  /*0110*/  BRA `(.L_x_0) ;  /* 0xfffffffc00fc7947 */ /* 0x000fc0000383ffff */
[----:B------:R-:W-:-:S00]  /*0120*/  NOP ;  /* 0x0000000000007918 */ /* 0x000fc00000000000 */
        /* <DEDUP_REMOVED lines=13> */
.L_x_1:


//--------------------- .nv.shared.reserved.0     --------------------------
	.section	.nv.shared.reserved.0,"aw",@nobits
	.weak		__nv_reservedSMEM_offset_0_alias
	.size		__nv_reservedSMEM_offset_0_alias, 0, 64
	.other		__nv_reservedSMEM_offset_0_alias,@"STO_CUDA_RESERVED_SHARED STV_DEFAULT"
__nv_reservedSMEM_offset_0_alias:
	.zero		0
	.zero		64


//--------------------- .nv.constant0._Z10ComplexMulP6float2S0_ --------------------------
	.section	.nv.constant0._Z10ComplexMulP6float2S0_,"a",@progbits
	.sectionflags	@""
	.align	4
.nv.constant0._Z10ComplexMulP6float2S0_:
	.zero		912


//--------------------- SYMBOLS --------------------------

	.type		.nv.reservedSmem.offset0,@object
	.size		.nv.reservedSmem.offset0,0x4
